	.headerflags	@"EF_CUDA_TEXMODE_UNIFIED EF_CUDA_64BIT_ADDRESS EF_CUDA_ACCELERATORS EF_CUDA_SM90 EF_CUDA_VIRTUAL_SM(EF_CUDA_SM90)"
	.elftype	@"ET_EXEC"


//--------------------- .nv.info                  --------------------------
	.section	.nv.info,"",@"SHT_CUDA_INFO"
	.align	4


	//----- nvinfo : EIATTR_REGCOUNT
	.align		4
        /*0000*/ 	.byte	0x04, 0x2f
        /*0002*/ 	.short	(.L_3 - .L_2)
	.align		4
.L_2:
        /*0004*/ 	.word	index@(triton_poi_fused__native_batch_norm_legit_no_training_add_convolution_13)
        /*0008*/ 	.word	0x00000048


	//----- nvinfo : EIATTR_MIN_STACK_SIZE
	.align		4
.L_3:
        /*000c*/ 	.byte	0x04, 0x12
        /*000e*/ 	.short	(.L_5 - .L_4)
	.align		4
.L_4:
        /*0010*/ 	.word	index@(triton_poi_fused__native_batch_norm_legit_no_training_add_convolution_13)
        /*0014*/ 	.word	0x00000000


	//----- nvinfo : EIATTR_FRAME_SIZE
	.align		4
.L_5:
        /*0018*/ 	.byte	0x04, 0x11
        /*001a*/ 	.short	(.L_7 - .L_6)
	.align		4
.L_6:
        /*001c*/ 	.word	index@(triton_poi_fused__native_batch_norm_legit_no_training_add_convolution_13)
        /*0020*/ 	.word	0x00000000


	//----- nvinfo : EIATTR_MIN_STACK_SIZE
	.align		4
.L_7:
        /*0024*/ 	.byte	0x04, 0x12
        /*0026*/ 	.short	(.L_9 - .L_8)
	.align		4
.L_8:
        /*0028*/ 	.word	index@(triton_poi_fused__native_batch_norm_legit_no_training_add_convolution_13)
        /*002c*/ 	.word	0x00000000
.L_9:


//--------------------- .nv.info.triton_poi_fused__native_batch_norm_legit_no_training_add_convolution_13 --------------------------
	.section	.nv.info.triton_poi_fused__native_batch_norm_legit_no_training_add_convolution_13,"",@"SHT_CUDA_INFO"
	.sectionflags	@""
	.align	4


	//----- nvinfo : EIATTR_CUDA_API_VERSION
	.align		4
        /*0000*/ 	.byte	0x04, 0x37
        /*0002*/ 	.short	(.L_11 - .L_10)
.L_10:
        /*0004*/ 	.word	0x0000007c


	//----- nvinfo : EIATTR_KPARAM_INFO
	.align		4
.L_11:
        /*0008*/ 	.byte	0x04, 0x17
        /*000a*/ 	.short	(.L_13 - .L_12)
.L_12:
        /*000c*/ 	.word	0x00000000
        /*0010*/ 	.short	0x000d
        /*0012*/ 	.short	0x0068
        /*0014*/ 	.byte	0x00, 0xf0, 0x11, 0x00


	//----- nvinfo : EIATTR_KPARAM_INFO
	.align		4
.L_13:
        /*0018*/ 	.byte	0x04, 0x17
        /*001a*/ 	.short	(.L_15 - .L_14)
.L_14:
        /*001c*/ 	.word	0x00000000
        /*0020*/ 	.short	0x000c
        /*0022*/ 	.short	0x0060
        /*0024*/ 	.byte	0x00, 0xf4, 0x21, 0x00


	//----- nvinfo : EIATTR_KPARAM_INFO
	.align		4
.L_15:
        /*0028*/ 	.byte	0x04, 0x17
        /*002a*/ 	.short	(.L_17 - .L_16)
.L_16:
        /*002c*/ 	.word	0x00000000
        /*0030*/ 	.short	0x000b
        /*0032*/ 	.short	0x0058
        /*0034*/ 	.byte	0x00, 0xf4, 0x21, 0x00


	//----- nvinfo : EIATTR_KPARAM_INFO
	.align		4
.L_17:
        /*0038*/ 	.byte	0x04, 0x17
        /*003a*/ 	.short	(.L_19 - .L_18)
.L_18:
        /*003c*/ 	.word	0x00000000
        /*0040*/ 	.short	0x000a
        /*0042*/ 	.short	0x0050
        /*0044*/ 	.byte	0x00, 0xf4, 0x21, 0x00


	//----- nvinfo : EIATTR_KPARAM_INFO
	.align		4
.L_19:
        /*0048*/ 	.byte	0x04, 0x17
        /*004a*/ 	.short	(.L_21 - .L_20)
.L_20:
        /*004c*/ 	.word	0x00000000
        /*0050*/ 	.short	0x0009
        /*0052*/ 	.short	0x0048
        /*0054*/ 	.byte	0x00, 0xf4, 0x21, 0x00


	//----- nvinfo : EIATTR_KPARAM_INFO
	.align		4
.L_21:
        /*0058*/ 	.byte	0x04, 0x17
        /*005a*/ 	.short	(.L_23 - .L_22)
.L_22:
        /*005c*/ 	.word	0x00000000
        /*0060*/ 	.short	0x0008
        /*0062*/ 	.short	0x0040
        /*0064*/ 	.byte	0x00, 0xf4, 0x21, 0x00


	//----- nvinfo : EIATTR_KPARAM_INFO
	.align		4
.L_23:
        /*0068*/ 	.byte	0x04, 0x17
        /*006a*/ 	.short	(.L_25 - .L_24)
.L_24:
        /*006c*/ 	.word	0x00000000
        /*0070*/ 	.short	0x0007
        /*0072*/ 	.short	0x0038
        /*0074*/ 	.byte	0x00, 0xf4, 0x21, 0x00


	//----- nvinfo : EIATTR_KPARAM_INFO
	.align		4
.L_25:
        /*0078*/ 	.byte	0x04, 0x17
        /*007a*/ 	.short	(.L_27 - .L_26)
.L_26:
        /*007c*/ 	.word	0x00000000
        /*0080*/ 	.short	0x0006
        /*0082*/ 	.short	0x0030
        /*0084*/ 	.byte	0x00, 0xf4, 0x21, 0x00


	//----- nvinfo : EIATTR_KPARAM_INFO
	.align		4
.L_27:
        /*0088*/ 	.byte	0x04, 0x17
        /*008a*/ 	.short	(.L_29 - .L_28)
.L_28:
        /*008c*/ 	.word	0x00000000
        /*0090*/ 	.short	0x0005
        /*0092*/ 	.short	0x0028
        /*0094*/ 	.byte	0x00, 0xf4, 0x21, 0x00


	//----- nvinfo : EIATTR_KPARAM_INFO
	.align		4
.L_29:
        /*0098*/ 	.byte	0x04, 0x17
        /*009a*/ 	.short	(.L_31 - .L_30)
.L_30:
        /*009c*/ 	.word	0x00000000
        /*00a0*/ 	.short	0x0004
        /*00a2*/ 	.short	0x0020
        /*00a4*/ 	.byte	0x00, 0xf4, 0x21, 0x00


	//----- nvinfo : EIATTR_KPARAM_INFO
	.align		4
.L_31:
        /*00a8*/ 	.byte	0x04, 0x17
        /*00aa*/ 	.short	(.L_33 - .L_32)
.L_32:
        /*00ac*/ 	.word	0x00000000
        /*00b0*/ 	.short	0x0003
        /*00b2*/ 	.short	0x0018
        /*00b4*/ 	.byte	0x00, 0xf4, 0x21, 0x00


	//----- nvinfo : EIATTR_KPARAM_INFO
	.align		4
.L_33:
        /*00b8*/ 	.byte	0x04, 0x17
        /*00ba*/ 	.short	(.L_35 - .L_34)
.L_34:
        /*00bc*/ 	.word	0x00000000
        /*00c0*/ 	.short	0x0002
        /*00c2*/ 	.short	0x0010
        /*00c4*/ 	.byte	0x00, 0xf4, 0x21, 0x00


	//----- nvinfo : EIATTR_KPARAM_INFO
	.align		4
.L_35:
        /*00c8*/ 	.byte	0x04, 0x17
        /*00ca*/ 	.short	(.L_37 - .L_36)
.L_36:
        /*00cc*/ 	.word	0x00000000
        /*00d0*/ 	.short	0x0001
        /*00d2*/ 	.short	0x0008
        /*00d4*/ 	.byte	0x00, 0xf4, 0x21, 0x00


	//----- nvinfo : EIATTR_KPARAM_INFO
	.align		4
.L_37:
        /*00d8*/ 	.byte	0x04, 0x17
        /*00da*/ 	.short	(.L_39 - .L_38)
.L_38:
        /*00dc*/ 	.word	0x00000000
        /*00e0*/ 	.short	0x0000
        /*00e2*/ 	.short	0x0000
        /*00e4*/ 	.byte	0x00, 0xf4, 0x21, 0x00


	//----- nvinfo : EIATTR_SPARSE_MMA_MASK
	.align		4
.L_39:
        /*00e8*/ 	.byte	0x03, 0x50
        /*00ea*/ 	.short	0x0000


	//----- nvinfo : EIATTR_MAXREG_COUNT
	.align		4
        /*00ec*/ 	.byte	0x03, 0x1b
        /*00ee*/ 	.short	0x00ff


	//----- nvinfo : EIATTR_EXIT_INSTR_OFFSETS
	.align		4
        /*00f0*/ 	.byte	0x04, 0x1c
        /*00f2*/ 	.short	(.L_41 - .L_40)


	//   ....[0]....
.L_40:
        /*00f4*/ 	.word	0x000013e0


	//----- nvinfo : EIATTR_REQNTID
	.align		4
.L_41:
        /*00f8*/ 	.byte	0x04, 0x10
        /*00fa*/ 	.short	(.L_43 - .L_42)
.L_42:
        /*00fc*/ 	.word	0x00000080
        /*0100*/ 	.word	0x00000001
        /*0104*/ 	.word	0x00000001


	//----- nvinfo : EIATTR_CBANK_PARAM_SIZE
	.align		4
.L_43:
        /*0108*/ 	.byte	0x03, 0x19
        /*010a*/ 	.short	0x006c


	//----- nvinfo : EIATTR_PARAM_CBANK
	.align		4
        /*010c*/ 	.byte	0x04, 0x0a
        /*010e*/ 	.short	(.L_45 - .L_44)
	.align		4
.L_44:
        /*0110*/ 	.word	index@(.nv.constant0.triton_poi_fused__native_batch_norm_legit_no_training_add_convolution_13)
        /*0114*/ 	.short	0x0210
        /*0116*/ 	.short	0x006c


	//----- nvinfo : EIATTR_SW_WAR
	.align		4
.L_45:
        /*0118*/ 	.byte	0x04, 0x36
        /*011a*/ 	.short	(.L_47 - .L_46)
.L_46:
        /*011c*/ 	.word	0x00000008
.L_47:


//--------------------- .nv.callgraph             --------------------------
	.section	.nv.callgraph,"",@"SHT_CUDA_CALLGRAPH"
	.align	4
	.sectionentsize	8
	.align		4
        /*0000*/ 	.word	0x00000000
	.align		4
        /*0004*/ 	.word	0xffffffff
	.align		4
        /*0008*/ 	.word	0x00000000
	.align		4
        /*000c*/ 	.word	0xfffffffe
	.align		4
        /*0010*/ 	.word	0x00000000
	.align		4
        /*0014*/ 	.word	0xfffffffd
	.align		4
        /*0018*/ 	.word	0x00000000
	.align		4
        /*001c*/ 	.word	0xfffffffc


//--------------------- .nv.constant4             --------------------------
	.section	.nv.constant4,"a",@progbits
	.align	8
	.align		8
.nv.constant4:
        /*0000*/ 	.dword	_$_str
	.align		8
        /*0008*/ 	.dword	_$_str_$_2


//--------------------- .text.triton_poi_fused__native_batch_norm_legit_no_training_add_convolution_13 --------------------------
	.section	.text.triton_poi_fused__native_batch_norm_legit_no_training_add_convolution_13,"ax",@progbits
	.align	128
        .global         triton_poi_fused__native_batch_norm_legit_no_training_add_convolution_13
        .type           triton_poi_fused__native_batch_norm_legit_no_training_add_convolution_13,@function
        .size           triton_poi_fused__native_batch_norm_legit_no_training_add_convolution_13,(.L_x_1 - triton_poi_fused__native_batch_norm_legit_no_training_add_convolution_13)
        .other          triton_poi_fused__native_batch_norm_legit_no_training_add_convolution_13,@"STO_CUDA_ENTRY STV_DEFAULT"
triton_poi_fused__native_batch_norm_legit_no_training_add_convolution_13:
.text.triton_poi_fused__native_batch_norm_legit_no_training_add_convolution_13:
[----:B------:R-:W-:Y:S01]  /*0000*/  LDC R1, c[0x0][0x28] ;  /* 0x00000a00ff017b82 */ /* 0x000fe20000000800 */
[----:B------:R-:W1:Y:S07]  /*0010*/  S2R R0, SR_TID.X ;  /* 0x0000000000007919 */ /* 0x000e6e0000002100 */
[----:B------:R-:W2:Y:S01]  /*0020*/  LDC.64 R30, c[0x0][0x238] ;  /* 0x00008e00ff1e7b82 */ /* 0x000ea20000000a00 */
[----:B------:R-:W-:Y:S01]  /*0030*/  ULDC.64 UR4, c[0x0][0x208] ;  /* 0x0000820000047ab9 */ /* 0x000fe20000000a00 */
[----:B------:R-:W3:Y:S06]  /*0040*/  S2R R53, SR_CTAID.X ;  /* 0x0000000000357919 */ /* 0x000eec0000002500 */
[----:B------:R-:W4:Y:S08]  /*0050*/  LDC.64 R28, c[0x0][0x220] ;  /* 0x00008800ff1c7b82 */ /* 0x000f300000000a00 */
[----:B------:R-:W5:Y:S08]  /*0060*/  LDC.64 R60, c[0x0][0x210] ;  /* 0x00008400ff3c7b82 */ /* 0x000f700000000a00 */
[----:B------:R-:W5:Y:S01]  /*0070*/  LDC.64 R48, c[0x0][0x230] ;  /* 0x00008c00ff307b82 */ /* 0x000f620000000a00 */
[----:B-1----:R-:W-:-:S07]  /*0080*/  SHF.L.U32 R0, R0, 0x2, RZ ;  /* 0x0000000200007819 */ /* 0x002fce00000006ff */
[----:B------:R-:W1:Y:S01]  /*0090*/  LDC.64 R12, c[0x0][0x240] ;  /* 0x00009000ff0c7b82 */ /* 0x000e620000000a00 */
[----:B------:R-:W-:-:S04]  /*00a0*/  LOP3.LUT R0, R0, 0x1fc, RZ, 0xc0, !PT ;  /* 0x000001fc00007812 */ /* 0x000fc800078ec0ff */
[----:B---3--:R-:W-:-:S03]  /*00b0*/  LEA R53, R53, R0, 0xa ;  /* 0x0000000035357211 */ /* 0x008fc600078e50ff */
[----:B------:R-:W3:Y:S02]  /*00c0*/  LDC.64 R14, c[0x0][0x248] ;  /* 0x00009200ff0e7b82 */ /* 0x000ee40000000a00 */
[----:B------:R-:W-:-:S06]  /*00d0*/  IMAD.HI R0, R53, 0x2aaaaaab, RZ ;  /* 0x2aaaaaab35007827 */ /* 0x000fcc00078e02ff */
[----:B------:R-:W3:Y:S01]  /*00e0*/  LDC.64 R66, c[0x0][0x258] ;  /* 0x00009600ff427b82 */ /* 0x000ee20000000a00 */
[----:B------:R-:W-:-:S04]  /*00f0*/  SHF.R.U32.HI R3, RZ, 0x1f, R0 ;  /* 0x0000001fff037819 */ /* 0x000fc80000011600 */
[----:B------:R-:W-:-:S03]  /*0100*/  LEA.HI R24, R0, R3, RZ, 0x1e ;  /* 0x0000000300187211 */ /* 0x000fc600078ff0ff */
[----:B------:R-:W3:Y:S02]  /*0110*/  LDC.64 R36, c[0x0][0x228] ;  /* 0x00008a00ff247b82 */ /* 0x000ee40000000a00 */
[----:B------:R-:W-:-:S04]  /*0120*/  IMAD R24, R24, -0x18, R53 ;  /* 0xffffffe818187824 */ /* 0x000fc800078e0235 */
[C---:B--2---:R-:W-:Y:S02]  /*0130*/  IMAD.WIDE R8, R24.reuse, 0x4, R30 ;  /* 0x0000000418087825 */ /* 0x044fe400078e021e */
[----:B------:R-:W2:Y:S04]  /*0140*/  LDC.64 R58, c[0x0][0x218] ;  /* 0x00008600ff3a7b82 */ /* 0x000ea80000000a00 */
[----:B------:R-:W2:Y:S01]  /*0150*/  LDG.E.EL.128 R8, desc[UR4][R8.64] ;  /* 0x0000000408087981 */ /* 0x000ea2000c2e1d00 */
[----:B----4-:R-:W-:-:S03]  /*0160*/  IMAD.WIDE R20, R24, 0x4, R28 ;  /* 0x0000000418147825 */ /* 0x010fc600078e021c */
[----:B------:R-:W4:Y:S01]  /*0170*/  LDC.64 R68, c[0x0][0x250] ;  /* 0x00009400ff447b82 */ /* 0x000f220000000a00 */
[----:B-----5:R-:W-:Y:S02]  /*0180*/  IMAD.WIDE R60, R53, 0x4, R60 ;  /* 0x00000004353c7825 */ /* 0x020fe400078e023c */
[----:B------:R-:W5:Y:S02]  /*0190*/  LDG.E.EL.128 R20, desc[UR4][R20.64] ;  /* 0x0000000414147981 */ /* 0x000f64000c2e1d00 */
[C---:B0-----:R-:W-:Y:S02]  /*01a0*/  IMAD.WIDE R4, R24.reuse, 0x4, R48 ;  /* 0x0000000418047825 */ /* 0x041fe400078e0230 */
[----:B------:R-:W5:Y:S01]  /*01b0*/  LDG.E.128 R16, desc[UR4][R60.64] ;  /* 0x000000043c107981 */ /* 0x000f62000c1e1d00 */
[----:B------:R-:W0:Y:S03]  /*01c0*/  LDC.64 R64, c[0x0][0x260] ;  /* 0x00009800ff407b82 */ /* 0x000e260000000a00 */
[----:B------:R-:W4:Y:S01]  /*01d0*/  LDG.E.EL.128 R4, desc[UR4][R4.64] ;  /* 0x0000000404047981 */ /* 0x000f22000c2e1d00 */
[----:B-1----:R-:W-:-:S04]  /*01e0*/  IMAD.WIDE R12, R24, 0x4, R12 ;  /* 0x00000004180c7825 */ /* 0x002fc800078e020c */
[C---:B---3--:R-:W-:Y:S01]  /*01f0*/  IMAD.WIDE R40, R24.reuse, 0x4, R14 ;  /* 0x0000000418287825 */ /* 0x048fe200078e020e */
[----:B------:R-:W1:Y:S01]  /*0200*/  LDC.64 R62, c[0x0][0x268] ;  /* 0x00009a00ff3e7b82 */ /* 0x000e620000000a00 */
[----:B------:R-:W3:Y:S04]  /*0210*/  LDG.E.EL.128 R12, desc[UR4][R12.64] ;  /* 0x000000040c0c7981 */ /* 0x000ee8000c2e1d00 */
[----:B------:R-:W3:Y:S01]  /*0220*/  LDG.E.EL.128 R40, desc[UR4][R40.64] ;  /* 0x0000000428287981 */ /* 0x000ee2000c2e1d00 */
[----:B------:R-:W-:Y:S01]  /*0230*/  HFMA2.MMA R3, -RZ, RZ, 1.625, 0 ;  /* 0x3e800000ff037435 */ /* 0x000fe200000001ff */
[----:B------:R-:W-:-:S04]  /*0240*/  IMAD.WIDE R36, R24, 0x4, R36 ;  /* 0x0000000418247825 */ /* 0x000fc800078e0224 */
[----:B--2---:R-:W-:Y:S02]  /*0250*/  IMAD.WIDE R58, R53, 0x4, R58 ;  /* 0x00000004353a7825 */ /* 0x004fe400078e023a */
[----:B------:R-:W2:Y:S02]  /*0260*/  LDG.E.EL.128 R36, desc[UR4][R36.64] ;  /* 0x0000000424247981 */ /* 0x000ea4000c2e1d00 */
[----:B------:R-:W-:Y:S01]  /*0270*/  FADD R8, R8, 9.9999997473787516356e-06 ;  /* 0x3727c5ac08087421 */ /* 0x000fe20000000000 */
[----:B------:R-:W-:-:S03]  /*0280*/  FADD R9, R9, 9.9999997473787516356e-06 ;  /* 0x3727c5ac09097421 */ /* 0x000fc60000000000 */
[----:B------:R-:W0:Y:S01]  /*0290*/  MUFU.SQRT R0, R8 ;  /* 0x0000000800007308 */ /* 0x000e220000002000 */
[----:B------:R-:W-:Y:S01]  /*02a0*/  FADD R10, R10, 9.9999997473787516356e-06 ;  /* 0x3727c5ac0a0a7421 */ /* 0x000fe20000000000 */
[----:B------:R-:W-:-:S06]  /*02b0*/  FADD R11, R11, 9.9999997473787516356e-06 ;  /* 0x3727c5ac0b0b7421 */ /* 0x000fcc0000000000 */
[----:B------:R0:W1:Y:S02]  /*02c0*/  MUFU.SQRT R2, R9 ;  /* 0x0000000900027308 */ /* 0x0000640000002000 */
[----:B0-----:R-:W-:-:S06]  /*02d0*/  IMAD.WIDE R8, R24, 0x4, R66 ;  /* 0x0000000418087825 */ /* 0x001fcc00078e0242 */
[----:B------:R-:W0:Y:S01]  /*02e0*/  MUFU.SQRT R27, R11 ;  /* 0x0000000b001b7308 */ /* 0x000e220000002000 */
[----:B------:R-:W-:-:S07]  /*02f0*/  FSETP.GT.AND P6, PT, R0, 8.50705917302346158658e+37, PT ;  /* 0x7e8000000000780b */ /* 0x000fce0003fc4000 */
[----:B------:R0:W2:Y:S01]  /*0300*/  MUFU.SQRT R26, R10 ;  /* 0x0000000a001a7308 */ /* 0x0000a20000002000 */
[C---:B-1----:R-:W-:Y:S01]  /*0310*/  FSETP.GT.AND P4, PT, R2.reuse, 8.50705917302346158658e+37, PT ;  /* 0x7e8000000200780b */ /* 0x042fe20003f84000 */
[----:B0-----:R-:W3:Y:S01]  /*0320*/  LDG.E.EL.128 R8, desc[UR4][R8.64] ;  /* 0x0000000408087981 */ /* 0x001ee2000c2e1d00 */
[----:B------:R-:W-:Y:S02]  /*0330*/  FSETP.GEU.AND P1, PT, R2, 1.175494350822287508e-38, PT ;  /* 0x008000000200780b */ /* 0x000fe40003f2e000 */
[C---:B------:R-:W-:Y:S02]  /*0340*/  FSETP.GEU.AND P5, PT, R0.reuse, 1.175494350822287508e-38, PT ;  /* 0x008000000000780b */ /* 0x040fe40003fae000 */
[----:B------:R-:W-:Y:S01]  /*0350*/  FSETP.GT.AND P2, PT, R27, 8.50705917302346158658e+37, PT ;  /* 0x7e8000001b00780b */ /* 0x000fe20003f44000 */
[----:B------:R-:W-:Y:S01]  /*0360*/  @P6 FMUL R0, R0, 0.25 ;  /* 0x3e80000000006820 */ /* 0x000fe20000400000 */
[----:B--2---:R-:W-:Y:S02]  /*0370*/  FSETP.GT.AND P3, PT, R26, 8.50705917302346158658e+37, PT ;  /* 0x7e8000001a00780b */ /* 0x004fe40003f64000 */
[----:B------:R-:W-:-:S02]  /*0380*/  FSEL R32, R3, 1, P6 ;  /* 0x3f80000003207808 */ /* 0x000fc40003000000 */
[----:B------:R-:W-:Y:S01]  /*0390*/  FSETP.GEU.AND P6, PT, R27, 1.175494350822287508e-38, PT ;  /* 0x008000001b00780b */ /* 0x000fe20003fce000 */
[----:B------:R-:W-:Y:S01]  /*03a0*/  @P4 FMUL R2, R2, 0.25 ;  /* 0x3e80000002024820 */ /* 0x000fe20000400000 */
[----:B------:R-:W-:-:S03]  /*03b0*/  FSETP.GEU.AND P0, PT, R26, 1.175494350822287508e-38, PT ;  /* 0x008000001a00780b */ /* 0x000fc60003f0e000 */
[----:B------:R-:W-:Y:S01]  /*03c0*/  @!P1 FMUL R2, R2, 16777216 ;  /* 0x4b80000002029820 */ /* 0x000fe20000400000 */
[----:B------:R-:W-:Y:S01]  /*03d0*/  @!P5 FMUL R0, R0, 16777216 ;  /* 0x4b8000000000d820 */ /* 0x000fe20000400000 */
[----:B------:R-:W-:Y:S02]  /*03e0*/  @P2 FMUL R27, R27, 0.25 ;  /* 0x3e8000001b1b2820 */ /* 0x000fe40000400000 */
[----:B------:R-:W-:Y:S01]  /*03f0*/  @P3 FMUL R26, R26, 0.25 ;  /* 0x3e8000001a1a3820 */ /* 0x000fe20000400000 */
[----:B------:R0:W1:Y:S03]  /*0400*/  MUFU.RCP R25, R0 ;  /* 0x0000000000197308 */ /* 0x0000660000001000 */
[----:B------:R-:W-:Y:S02]  /*0410*/  @!P6 FMUL R27, R27, 16777216 ;  /* 0x4b8000001b1be820 */ /* 0x000fe40000400000 */
[----:B------:R-:W-:-:S03]  /*0420*/  @!P0 FMUL R26, R26, 16777216 ;  /* 0x4b8000001a1a8820 */ /* 0x000fc60000400000 */
[----:B------:R-:W2:Y:S01]  /*0430*/  MUFU.RCP R2, R2 ;  /* 0x0000000200027308 */ /* 0x000ea20000001000 */
[C---:B------:R-:W-:Y:S01]  /*0440*/  FSEL R33, R3.reuse, 1, P4 ;  /* 0x3f80000003217808 */ /* 0x040fe20002000000 */
[----:B------:R-:W-:Y:S01]  /*0450*/  @!P5 FMUL R32, R32, 16777216 ;  /* 0x4b8000002020d820 */ /* 0x000fe20000400000 */
[----:B------:R-:W-:-:S05]  /*0460*/  FSEL R35, R3, 1, P3 ;  /* 0x3f80000003237808 */ /* 0x000fca0001800000 */
[----:B------:R2:W4:Y:S01]  /*0470*/  MUFU.RCP R34, R26 ;  /* 0x0000001a00227308 */ /* 0x0005220000001000 */
[----:B------:R-:W-:Y:S01]  /*0480*/  @!P1 FMUL R33, R33, 16777216 ;  /* 0x4b80000021219820 */ /* 0x000fe20000400000 */
[----:B-----5:R-:W-:Y:S01]  /*0490*/  FADD R16, R16, R20 ;  /* 0x0000001410107221 */ /* 0x020fe20000000000 */
[----:B------:R-:W-:-:S05]  /*04a0*/  FADD R17, R17, R21 ;  /* 0x0000001511117221 */ /* 0x000fca0000000000 */
[----:B------:R-:W5:Y:S01]  /*04b0*/  MUFU.RCP R27, R27 ;  /* 0x0000001b001b7308 */ /* 0x000f620000001000 */
[----:B0-----:R-:W-:Y:S01]  /*04c0*/  FSEL R0, R3, 1, P2 ;  /* 0x3f80000003007808 */ /* 0x001fe20001000000 */
[----:B-1----:R-:W-:Y:S01]  /*04d0*/  FMUL R25, R25, R32 ;  /* 0x0000002019197220 */ /* 0x002fe20000400000 */
[----:B--2---:R-:W-:Y:S01]  /*04e0*/  FMUL R26, R2, R33 ;  /* 0x00000021021a7220 */ /* 0x004fe20000400000 */
[----:B----4-:R-:W-:Y:S01]  /*04f0*/  FADD R4, -R4, R16 ;  /* 0x0000001004047221 */ /* 0x010fe20000000100 */
[----:B------:R-:W-:Y:S01]  /*0500*/  FADD R5, -R5, R17 ;  /* 0x0000001105057221 */ /* 0x000fe20000000100 */
[----:B------:R-:W-:Y:S01]  /*0510*/  @!P0 FMUL R35, R35, 16777216 ;  /* 0x4b80000023238820 */ /* 0x000fe20000400000 */
[----:B------:R-:W-:Y:S01]  /*0520*/  FADD R19, R19, R23 ;  /* 0x0000001713137221 */ /* 0x000fe20000000000 */
[----:B------:R-:W-:Y:S01]  /*0530*/  @!P6 FMUL R0, R0, 16777216 ;  /* 0x4b8000000000e820 */ /* 0x000fe20000400000 */
[----:B------:R-:W-:Y:S01]  /*0540*/  FMUL R25, R25, R4 ;  /* 0x0000000419197220 */ /* 0x000fe20000400000 */
[----:B------:R-:W-:Y:S01]  /*0550*/  FMUL R26, R26, R5 ;  /* 0x000000051a1a7220 */ /* 0x000fe20000400000 */
[----:B------:R-:W-:Y:S01]  /*0560*/  FADD R7, -R7, R19 ;  /* 0x0000001307077221 */ /* 0x000fe20000000100 */
[----:B------:R-:W-:-:S04]  /*0570*/  IMAD.WIDE R4, R24, 0x4, R68 ;  /* 0x0000000418047825 */ /* 0x000fc800078e0244 */
[----:B------:R-:W-:Y:S01]  /*0580*/  FMUL R2, R34, R35 ;  /* 0x0000002322027220 */ /* 0x000fe20000400000 */
[----:B------:R-:W-:Y:S01]  /*0590*/  FADD R18, R18, R22 ;  /* 0x0000001612127221 */ /* 0x000fe20000000000 */
[----:B-----5:R-:W-:Y:S01]  /*05a0*/  FMUL R0, R27, R0 ;  /* 0x000000001b007220 */ /* 0x020fe20000400000 */
[----:B------:R-:W2:Y:S02]  /*05b0*/  LDG.E.128 R32, desc[UR4][R58.64] ;  /* 0x000000043a207981 */ /* 0x000ea4000c1e1d00 */
[----:B------:R-:W-:Y:S01]  /*05c0*/  FADD R21, -R6, R18 ;  /* 0x0000001206157221 */ /* 0x000fe20000000100 */
[----:B------:R-:W-:Y:S02]  /*05d0*/  FMUL R0, R0, R7 ;  /* 0x0000000700007220 */ /* 0x000fe40000400000 */
[----:B------:R-:W4:Y:S01]  /*05e0*/  LDG.E.EL.128 R4, desc[UR4][R4.64] ;  /* 0x0000000404047981 */ /* 0x000f22000c2e1d00 */
[----:B---3--:R-:W-:Y:S01]  /*05f0*/  FFMA R40, R12, R25, R40 ;  /* 0x000000190c287223 */ /* 0x008fe20000000028 */
[----:B------:R-:W-:Y:S01]  /*0600*/  FFMA R52, R13, R26, R41 ;  /* 0x0000001a0d347223 */ /* 0x000fe20000000029 */
[----:B------:R-:W-:-:S04]  /*0610*/  FMUL R21, R2, R21 ;  /* 0x0000001502157220 */ /* 0x000fc80000400000 */
[----:B------:R-:W-:Y:S01]  /*0620*/  FFMA R2, R14, R21, R42 ;  /* 0x000000150e027223 */ /* 0x000fe2000000002a */
[----:B------:R-:W-:-:S04]  /*0630*/  IMAD.WIDE R20, R24, 0x4, R64 ;  /* 0x0000000418147825 */ /* 0x000fc800078e0240 */
[----:B------:R-:W-:Y:S02]  /*0640*/  IMAD.WIDE R24, R24, 0x4, R62 ;  /* 0x0000000418187825 */ /* 0x000fe400078e023e */
[----:B------:R-:W3:Y:S04]  /*0650*/  LDG.E.EL.128 R20, desc[UR4][R20.64] ;  /* 0x0000000414147981 */ /* 0x000ee8000c2e1d00 */
[----:B------:R-:W3:Y:S01]  /*0660*/  LDG.E.EL.128 R24, desc[UR4][R24.64] ;  /* 0x0000000418187981 */ /* 0x000ee2000c2e1d00 */
[----:B------:R-:W-:Y:S02]  /*0670*/  FFMA R0, R15, R0, R43 ;  /* 0x000000000f007223 */ /* 0x000fe4000000002b */
[----:B------:R-:W0:Y:S01]  /*0680*/  LDC.64 R42, c[0x0][0x248] ;  /* 0x00009200ff2a7b82 */ /* 0x000e220000000a00 */
[----:B------:R-:W-:-:S04]  /*0690*/  FADD R12, R8, 9.9999997473787516356e-06 ;  /* 0x3727c5ac080c7421 */ /* 0x000fc80000000000 */
[----:B------:R-:W1:Y:S02]  /*06a0*/  MUFU.SQRT R13, R12 ;  /* 0x0000000c000d7308 */ /* 0x000e640000002000 */
[C---:B-1----:R-:W-:Y:S02]  /*06b0*/  FSETP.GT.AND P0, PT, R13.reuse, 8.50705917302346158658e+37, PT ;  /* 0x7e8000000d00780b */ /* 0x042fe40003f04000 */
[----:B------:R-:W-:-:S11]  /*06c0*/  FSETP.GEU.AND P1, PT, R13, 1.175494350822287508e-38, PT ;  /* 0x008000000d00780b */ /* 0x000fd60003f2e000 */
[----:B------:R-:W-:-:S04]  /*06d0*/  @P0 FMUL R13, R13, 0.25 ;  /* 0x3e8000000d0d0820 */ /* 0x000fc80000400000 */
[----:B------:R-:W-:-:S06]  /*06e0*/  @!P1 FMUL R13, R13, 16777216 ;  /* 0x4b8000000d0d9820 */ /* 0x000fcc0000400000 */
[----:B------:R-:W1:Y:S01]  /*06f0*/  MUFU.RCP R13, R13 ;  /* 0x0000000d000d7308 */ /* 0x000e620000001000 */
[----:B------:R-:W-:-:S05]  /*0700*/  FSEL R14, R3, 1, P0 ;  /* 0x3f800000030e7808 */ /* 0x000fca0000000000 */
[----:B------:R-:W-:Y:S01]  /*0710*/  @!P1 FMUL R14, R14, 16777216 ;  /* 0x4b8000000e0e9820 */ /* 0x000fe20000400000 */
[----:B--2---:R-:W-:Y:S01]  /*0720*/  FADD R8, R32, R36 ;  /* 0x0000002420087221 */ /* 0x004fe20000000000 */
[----:B------:R-:W-:Y:S02]  /*0730*/  IADD3 R32, R53, 0x200, RZ ;  /* 0x0000020035207810 */ /* 0x000fe40007ffe0ff */
[----:B-1----:R-:W-:Y:S01]  /*0740*/  FMUL R14, R13, R14 ;  /* 0x0000000e0d0e7220 */ /* 0x002fe20000400000 */
[----:B----4-:R-:W-:Y:S01]  /*0750*/  FADD R15, -R4, R8 ;  /* 0x00000008040f7221 */ /* 0x010fe20000000100 */
[----:B------:R-:W-:Y:S01]  /*0760*/  FADD R4, R9, 9.9999997473787516356e-06 ;  /* 0x3727c5ac09047421 */ /* 0x000fe20000000000 */
[----:B------:R-:W-:-:S04]  /*0770*/  IMAD.HI R9, R32, 0x2aaaaaab, RZ ;  /* 0x2aaaaaab20097827 */ /* 0x000fc800078e02ff */
[----:B------:R-:W-:Y:S01]  /*0780*/  FMUL R15, R14, R15 ;  /* 0x0000000f0e0f7220 */ /* 0x000fe20000400000 */
[----:B------:R-:W-:Y:S01]  /*0790*/  FADD R14, R10, 9.9999997473787516356e-06 ;  /* 0x3727c5ac0a0e7421 */ /* 0x000fe20000000000 */
[----:B------:R-:W-:-:S04]  /*07a0*/  SHF.R.U32.HI R10, RZ, 0x1f, R9 ;  /* 0x0000001fff0a7819 */ /* 0x000fc80000011609 */
[----:B------:R-:W-:-:S05]  /*07b0*/  LEA.HI R9, R9, R10, RZ, 0x1e ;  /* 0x0000000a09097211 */ /* 0x000fca00078ff0ff */
[----:B------:R-:W-:-:S04]  /*07c0*/  IMAD R32, R9, -0x18, R32 ;  /* 0xffffffe809207824 */ /* 0x000fc800078e0220 */
[----:B------:R-:W-:-:S06]  /*07d0*/  IMAD.WIDE R44, R32, 0x4, R30 ;  /* 0x00000004202c7825 */ /* 0x000fcc00078e021e */
[----:B------:R-:W2:Y:S01]  /*07e0*/  LDG.E.EL.128 R44, desc[UR4][R44.64] ;  /* 0x000000042c2c7981 */ /* 0x000ea2000c2e1d00 */
[----:B------:R-:W1:Y:S08]  /*07f0*/  MUFU.SQRT R4, R4 ;  /* 0x0000000400047308 */ /* 0x000e700000002000 */
[----:B------:R-:W4:Y:S01]  /*0800*/  MUFU.SQRT R14, R14 ;  /* 0x0000000e000e7308 */ /* 0x000f220000002000 */
[----:B-1----:R-:W-:-:S02]  /*0810*/  FSETP.GT.AND P0, PT, R4, 8.50705917302346158658e+37, PT ;  /* 0x7e8000000400780b */ /* 0x002fc40003f04000 */
[----:B------:R-:W-:Y:S02]  /*0820*/  FSETP.GEU.AND P2, PT, R4, 1.175494350822287508e-38, PT ;  /* 0x008000000400780b */ /* 0x000fe40003f4e000 */
[C---:B----4-:R-:W-:Y:S02]  /*0830*/  FSETP.GT.AND P1, PT, R14.reuse, 8.50705917302346158658e+37, PT ;  /* 0x7e8000000e00780b */ /* 0x050fe40003f24000 */
[----:B------:R-:W-:-:S07]  /*0840*/  FSETP.GEU.AND P3, PT, R14, 1.175494350822287508e-38, PT ;  /* 0x008000000e00780b */ /* 0x000fce0003f6e000 */
[----:B------:R-:W-:-:S04]  /*0850*/  @P0 FMUL R4, R4, 0.25 ;  /* 0x3e80000004040820 */ /* 0x000fc80000400000 */
[----:B------:R-:W-:Y:S01]  /*0860*/  @!P2 FMUL R4, R4, 16777216 ;  /* 0x4b8000000404a820 */ /* 0x000fe20000400000 */
[----:B------:R-:W-:-:S03]  /*0870*/  @P1 FMUL R14, R14, 0.25 ;  /* 0x3e8000000e0e1820 */ /* 0x000fc60000400000 */
[----:B------:R-:W1:Y:S01]  /*0880*/  MUFU.RCP R12, R4 ;  /* 0x00000004000c7308 */ /* 0x000e620000001000 */
[----:B------:R-:W-:Y:S01]  /*0890*/  @!P3 FMUL R14, R14, 16777216 ;  /* 0x4b8000000e0eb820 */ /* 0x000fe20000400000 */
[----:B------:R-:W-:-:S06]  /*08a0*/  FSEL R9, R3, 1, P0 ;  /* 0x3f80000003097808 */ /* 0x000fcc0000000000 */
[----:B------:R-:W4:Y:S01]  /*08b0*/  MUFU.RCP R14, R14 ;  /* 0x0000000e000e7308 */ /* 0x000f220000001000 */
[----:B------:R-:W-:Y:S01]  /*08c0*/  @!P2 FMUL R9, R9, 16777216 ;  /* 0x4b8000000909a820 */ /* 0x000fe20000400000 */
[----:B------:R-:W-:-:S03]  /*08d0*/  FSEL R13, R3, 1, P1 ;  /* 0x3f800000030d7808 */ /* 0x000fc60000800000 */
[----:B-1----:R-:W-:Y:S01]  /*08e0*/  FMUL R12, R12, R9 ;  /* 0x000000090c0c7220 */ /* 0x002fe20000400000 */
[----:B------:R-:W-:Y:S01]  /*08f0*/  FADD R9, R33, R37 ;  /* 0x0000002521097221 */ /* 0x000fe20000000000 */
[----:B------:R-:W-:Y:S01]  /*0900*/  @!P3 FMUL R13, R13, 16777216 ;  /* 0x4b8000000d0db820 */ /* 0x000fe20000400000 */
[----:B------:R-:W-:-:S04]  /*0910*/  IMAD.WIDE R48, R32, 0x4, R48 ;  /* 0x0000000420307825 */ /* 0x000fc800078e0230 */
[----:B---3--:R-:W-:Y:S01]  /*0920*/  FFMA R24, R20, R15, R24 ;  /* 0x0000000f14187223 */ /* 0x008fe20000000018 */
[----:B------:R-:W-:Y:S01]  /*0930*/  FADD R5, -R5, R9 ;  /* 0x0000000905057221 */ /* 0x000fe20000000100 */
[----:B------:R-:W-:Y:S01]  /*0940*/  FADD R4, R11, 9.9999997473787516356e-06 ;  /* 0x3727c5ac0b047421 */ /* 0x000fe20000000000 */
[----:B------:R-:W-:Y:S01]  /*0950*/  FADD R10, R34, R38 ;  /* 0x00000026220a7221 */ /* 0x000fe20000000000 */
[----:B------:R-:W1:Y:S01]  /*0960*/  LDC.64 R36, c[0x0][0x240] ;  /* 0x00009000ff247b82 */ /* 0x000e620000000a00 */
[----:B----4-:R-:W-:Y:S01]  /*0970*/  FMUL R55, R14, R13 ;  /* 0x0000000d0e377220 */ /* 0x010fe20000400000 */
[----:B------:R-:W-:Y:S01]  /*0980*/  FMUL R54, R12, R5 ;  /* 0x000000050c367220 */ /* 0x000fe20000400000 */
[----:B------:R-:W-:Y:S01]  /*0990*/  IMAD.WIDE R12, R32, 0x4, R28 ;  /* 0x00000004200c7825 */ /* 0x000fe200078e021c */
[----:B------:R-:W3:Y:S04]  /*09a0*/  LDG.E.EL.128 R48, desc[UR4][R48.64] ;  /* 0x0000000430307981 */ /* 0x000ee8000c2e1d00 */
[----:B------:R-:W4:Y:S04]  /*09b0*/  LDG.E.128 R28, desc[UR4][R60.64+0x800] ;  /* 0x000800043c1c7981 */ /* 0x000f28000c1e1d00 */
[----:B------:R-:W4:Y:S01]  /*09c0*/  LDG.E.EL.128 R12, desc[UR4][R12.64] ;  /* 0x000000040c0c7981 */ /* 0x000f22000c2e1d00 */
[----:B------:R-:W5:Y:S02]  /*09d0*/  MUFU.SQRT R5, R4 ;  /* 0x0000000400057308 */ /* 0x000f640000002000 */
[----:B-----5:R-:W-:-:S02]  /*09e0*/  FSETP.GT.AND P1, PT, R5, 8.50705917302346158658e+37, PT ;  /* 0x7e8000000500780b */ /* 0x020fc40003f24000 */
[----:B------:R-:W-:Y:S01]  /*09f0*/  FSETP.GEU.AND P2, PT, R5, 1.175494350822287508e-38, PT ;  /* 0x008000000500780b */ /* 0x000fe20003f4e000 */
[----:B------:R-:W-:-:S10]  /*0a00*/  FADD R6, -R6, R10 ;  /* 0x0000000a06067221 */ /* 0x000fd40000000100 */
[----:B------:R-:W-:Y:S01]  /*0a10*/  @P1 FMUL R5, R5, 0.25 ;  /* 0x3e80000005051820 */ /* 0x000fe20000400000 */
[----:B------:R-:W-:-:S03]  /*0a20*/  FMUL R55, R55, R6 ;  /* 0x0000000637377220 */ /* 0x000fc60000400000 */
[----:B------:R-:W-:Y:S01]  /*0a30*/  @!P2 FMUL R5, R5, 16777216 ;  /* 0x4b8000000505a820 */ /* 0x000fe20000400000 */
[----:B------:R-:W-:Y:S01]  /*0a40*/  FSEL R6, R3, 1, P1 ;  /* 0x3f80000003067808 */ /* 0x000fe20000800000 */
[----:B------:R-:W-:Y:S01]  /*0a50*/  FFMA R54, R21, R54, R25 ;  /* 0x0000003615367223 */ /* 0x000fe20000000019 */
[----:B0-----:R-:W-:Y:S02]  /*0a60*/  IMAD.WIDE R20, R32, 0x4, R42 ;  /* 0x0000000420147825 */ /* 0x001fe400078e022a */
[----:B------:R-:W0:Y:S01]  /*0a70*/  LDC.64 R42, c[0x0][0x228] ;  /* 0x00008a00ff2a7b82 */ /* 0x000e220000000a00 */
[----:B------:R-:W5:Y:S01]  /*0a80*/  MUFU.RCP R5, R5 ;  /* 0x0000000500057308 */ /* 0x000f620000001000 */
[----:B------:R-:W-:Y:S01]  /*0a90*/  FADD R11, R35, R39 ;  /* 0x00000027230b7221 */ /* 0x000fe20000000000 */
[----:B------:R-:W-:-:S03]  /*0aa0*/  @!P2 FMUL R6, R6, 16777216 ;  /* 0x4b8000000606a820 */ /* 0x000fc60000400000 */
[----:B------:R-:W-:Y:S01]  /*0ab0*/  FADD R7, -R7, R11 ;  /* 0x0000000b07077221 */ /* 0x000fe20000000100 */
[----:B------:R-:W-:Y:S01]  /*0ac0*/  FFMA R55, R22, R55, R26 ;  /* 0x0000003716377223 */ /* 0x000fe2000000001a */
[----:B-----5:R-:W-:Y:S01]  /*0ad0*/  FMUL R6, R5, R6 ;  /* 0x0000000605067220 */ /* 0x020fe20000400000 */
[----:B-1----:R-:W-:Y:S02]  /*0ae0*/  IMAD.WIDE R4, R32, 0x4, R36 ;  /* 0x0000000420047825 */ /* 0x002fe400078e0224 */
[----:B------:R-:W5:Y:S02]  /*0af0*/  LDG.E.128 R36, desc[UR4][R58.64+0x800] ;  /* 0x000800043a247981 */ /* 0x000f64000c1e1d00 */
[----:B------:R-:W-:-:S04]  /*0b00*/  FMUL R6, R6, R7 ;  /* 0x0000000706067220 */ /* 0x000fc80000400000 */
[----:B------:R-:W-:Y:S02]  /*0b10*/  FFMA R56, R23, R6, R27 ;  /* 0x0000000617387223 */ /* 0x000fe4000000001b */
[----:B------:R-:W5:Y:S01]  /*0b20*/  LDG.E.EL.128 R4, desc[UR4][R4.64] ;  /* 0x0000000404047981 */ /* 0x000f62000c2e1d00 */
[----:B0-----:R-:W-:-:S03]  /*0b30*/  IMAD.WIDE R34, R32, 0x4, R42 ;  /* 0x0000000420227825 */ /* 0x001fc600078e022a */
[----:B------:R-:W5:Y:S01]  /*0b40*/  LDG.E.EL.128 R20, desc[UR4][R20.64] ;  /* 0x0000000414147981 */ /* 0x000f62000c2e1d00 */
[----:B------:R-:W-:-:S04]  /*0b50*/  IMAD.WIDE R68, R32, 0x4, R68 ;  /* 0x0000000420447825 */ /* 0x000fc800078e0244 */
[----:B------:R-:W-:-:S04]  /*0b60*/  IMAD.WIDE R64, R32, 0x4, R64 ;  /* 0x0000000420407825 */ /* 0x000fc800078e0240 */
[----:B------:R-:W-:-:S04]  /*0b70*/  IMAD.WIDE R42, R32, 0x4, R62 ;  /* 0x00000004202a7825 */ /* 0x000fc800078e023e */
[----:B--2---:R-:W-:-:S04]  /*0b80*/  FADD R44, R44, 9.9999997473787516356e-06 ;  /* 0x3727c5ac2c2c7421 */ /* 0x004fc80000000000 */
[----:B------:R-:W0:Y:S02]  /*0b90*/  MUFU.SQRT R33, R44 ;  /* 0x0000002c00217308 */ /* 0x000e240000002000 */
[C---:B0-----:R-:W-:Y:S02]  /*0ba0*/  FSETP.GT.AND P0, PT, R33.reuse, 8.50705917302346158658e+37, PT ;  /* 0x7e8000002100780b */ /* 0x041fe40003f04000 */
[----:B------:R-:W-:-:S11]  /*0bb0*/  FSETP.GEU.AND P1, PT, R33, 1.175494350822287508e-38, PT ;  /* 0x008000002100780b */ /* 0x000fd60003f2e000 */
[----:B------:R-:W-:-:S04]  /*0bc0*/  @P0 FMUL R33, R33, 0.25 ;  /* 0x3e80000021210820 */ /* 0x000fc80000400000 */
[----:B------:R-:W-:-:S04]  /*0bd0*/  @!P1 FMUL R33, R33, 16777216 ;  /* 0x4b80000021219820 */ /* 0x000fc80000400000 */
[----:B------:R-:W0:Y:S01]  /*0be0*/  MUFU.RCP R25, R33 ;  /* 0x0000002100197308 */ /* 0x000e220000001000 */
[----:B------:R-:W-:-:S05]  /*0bf0*/  FSEL R26, R3, 1, P0 ;  /* 0x3f800000031a7808 */ /* 0x000fca0000000000 */
[----:B------:R-:W-:-:S04]  /*0c00*/  @!P1 FMUL R26, R26, 16777216 ;  /* 0x4b8000001a1a9820 */ /* 0x000fc80000400000 */
[----:B0-----:R-:W-:Y:S01]  /*0c10*/  FMUL R25, R25, R26 ;  /* 0x0000001a19197220 */ /* 0x001fe20000400000 */
[----:B------:R-:W-:Y:S02]  /*0c20*/  IMAD.WIDE R26, R32, 0x4, R66 ;  /* 0x00000004201a7825 */ /* 0x000fe400078e0242 */
[----:B------:R-:W2:Y:S02]  /*0c30*/  LDG.E.EL.128 R32, desc[UR4][R34.64] ;  /* 0x0000000422207981 */ /* 0x000ea4000c2e1d00 */
[----:B------:R-:W-:Y:S02]  /*0c40*/  FADD R44, R24, R40 ;  /* 0x00000028182c7221 */ /* 0x000fe40000000000 */
[----:B------:R-:W2:Y:S01]  /*0c50*/  LDG.E.EL.128 R40, desc[UR4][R42.64] ;  /* 0x000000042a287981 */ /* 0x000ea2000c2e1d00 */
[----:B----4-:R-:W-:-:S04]  /*0c60*/  FADD R12, R28, R12 ;  /* 0x0000000c1c0c7221 */ /* 0x010fc80000000000 */
[----:B---3--:R-:W-:-:S04]  /*0c70*/  FADD R28, -R48, R12 ;  /* 0x0000000c301c7221 */ /* 0x008fc80000000100 */
[----:B------:R-:W-:Y:S02]  /*0c80*/  FMUL R28, R25, R28 ;  /* 0x0000001c191c7220 */ /* 0x000fe40000400000 */
[----:B------:R-:W3:Y:S01]  /*0c90*/  LDG.E.EL.128 R24, desc[UR4][R26.64] ;  /* 0x000000041a187981 */ /* 0x000ee2000c2e1d00 */
[----:B------:R-:W-:Y:S01]  /*0ca0*/  FADD R13, R29, R13 ;  /* 0x0000000d1d0d7221 */ /* 0x000fe20000000000 */
[----:B------:R-:W-:Y:S01]  /*0cb0*/  FADD R14, R30, R14 ;  /* 0x0000000e1e0e7221 */ /* 0x000fe20000000000 */
[----:B------:R-:W-:Y:S01]  /*0cc0*/  FADD R15, R31, R15 ;  /* 0x0000000f1f0f7221 */ /* 0x000fe20000000000 */
[----:B-----5:R-:W-:Y:S02]  /*0cd0*/  FFMA R4, R4, R28, R20 ;  /* 0x0000001c04047223 */ /* 0x020fe40000000014 */
[----:B------:R-:W4:Y:S01]  /*0ce0*/  LDG.E.EL.128 R28, desc[UR4][R68.64] ;  /* 0x00000004441c7981 */ /* 0x000f22000c2e1d00 */
[----:B------:R-:W-:Y:S01]  /*0cf0*/  FADD R48, R45, 9.9999997473787516356e-06 ;  /* 0x3727c5ac2d307421 */ /* 0x000fe20000000000 */
[----:B------:R-:W-:-:S05]  /*0d00*/  FADD R46, R46, 9.9999997473787516356e-06 ;  /* 0x3727c5ac2e2e7421 */ /* 0x000fca0000000000 */
[----:B------:R-:W0:Y:S08]  /*0d10*/  MUFU.SQRT R48, R48 ;  /* 0x0000003000307308 */ /* 0x000e300000002000 */
[----:B------:R-:W1:Y:S01]  /*0d20*/  MUFU.SQRT R46, R46 ;  /* 0x0000002e002e7308 */ /* 0x000e620000002000 */
[----:B--2---:R-:W-:Y:S01]  /*0d30*/  FADD R32, R36, R32 ;  /* 0x0000002024207221 */ /* 0x004fe20000000000 */
[----:B------:R-:W-:Y:S01]  /*0d40*/  FADD R33, R37, R33 ;  /* 0x0000002125217221 */ /* 0x000fe20000000000 */
[----:B------:R-:W-:Y:S01]  /*0d50*/  FADD R34, R38, R34 ;  /* 0x0000002226227221 */ /* 0x000fe20000000000 */
[----:B------:R-:W-:-:S02]  /*0d60*/  FADD R35, R39, R35 ;  /* 0x0000002327237221 */ /* 0x000fc40000000000 */
[----:B------:R-:W2:Y:S01]  /*0d70*/  LDG.E.EL.128 R36, desc[UR4][R64.64] ;  /* 0x0000000440247981 */ /* 0x000ea2000c2e1d00 */
[C---:B0-----:R-:W-:Y:S01]  /*0d80*/  FSETP.GT.AND P0, PT, R48.reuse, 8.50705917302346158658e+37, PT ;  /* 0x7e8000003000780b */ /* 0x041fe20003f04000 */
[----:B------:R-:W-:Y:S01]  /*0d90*/  FADD R47, R47, 9.9999997473787516356e-06 ;  /* 0x3727c5ac2f2f7421 */ /* 0x000fe20000000000 */
[----:B------:R-:W-:Y:S02]  /*0da0*/  FSETP.GEU.AND P2, PT, R48, 1.175494350822287508e-38, PT ;  /* 0x008000003000780b */ /* 0x000fe40003f4e000 */
[C---:B-1----:R-:W-:Y:S01]  /*0db0*/  FSETP.GT.AND P1, PT, R46.reuse, 8.50705917302346158658e+37, PT ;  /* 0x7e8000002e00780b */ /* 0x042fe20003f24000 */
[----:B------:R-:W0:Y:S01]  /*0dc0*/  MUFU.SQRT R45, R47 ;  /* 0x0000002f002d7308 */ /* 0x000e220000002000 */
[----:B------:R-:W-:-:S07]  /*0dd0*/  FSETP.GEU.AND P5, PT, R46, 1.175494350822287508e-38, PT ;  /* 0x008000002e00780b */ /* 0x000fce0003fae000 */
[----:B------:R-:W-:-:S04]  /*0de0*/  @P0 FMUL R48, R48, 0.25 ;  /* 0x3e80000030300820 */ /* 0x000fc80000400000 */
[----:B------:R-:W-:Y:S01]  /*0df0*/  @!P2 FMUL R48, R48, 16777216 ;  /* 0x4b8000003030a820 */ /* 0x000fe20000400000 */
[----:B------:R-:W-:Y:S01]  /*0e00*/  @P1 FMUL R46, R46, 0.25 ;  /* 0x3e8000002e2e1820 */ /* 0x000fe20000400000 */
[----:B---3--:R-:W-:Y:S01]  /*0e10*/  FADD R20, R24, 9.9999997473787516356e-06 ;  /* 0x3727c5ac18147421 */ /* 0x008fe20000000000 */
[C---:B0-----:R-:W-:Y:S01]  /*0e20*/  FSETP.GT.AND P3, PT, R45.reuse, 8.50705917302346158658e+37, PT ;  /* 0x7e8000002d00780b */ /* 0x041fe20003f64000 */
[----:B------:R-:W0:Y:S01]  /*0e30*/  MUFU.RCP R24, R48 ;  /* 0x0000003000187308 */ /* 0x000e220000001000 */
[----:B------:R-:W-:Y:S01]  /*0e40*/  @!P5 FMUL R46, R46, 16777216 ;  /* 0x4b8000002e2ed820 */ /* 0x000fe20000400000 */
[----:B------:R1:W-:Y:S01]  /*0e50*/  STG.E.128 desc[UR4][R60.64], R16 ;  /* 0x000000103c007986 */ /* 0x0003e2000c101d04 */
[----:B------:R-:W-:-:S05]  /*0e60*/  FSETP.GEU.AND P4, PT, R45, 1.175494350822287508e-38, PT ;  /* 0x008000002d00780b */ /* 0x000fca0003f8e000 */
[----:B------:R-:W-:Y:S01]  /*0e70*/  MUFU.SQRT R20, R20 ;  /* 0x0000001400147308 */ /* 0x000fe20000002000 */
[----:B-1----:R-:W-:-:S07]  /*0e80*/  FADD R18, R25, 9.9999997473787516356e-06 ;  /* 0x3727c5ac19127421 */ /* 0x002fce0000000000 */
[----:B------:R-:W1:Y:S01]  /*0e90*/  MUFU.RCP R25, R46 ;  /* 0x0000002e00197308 */ /* 0x000e620000001000 */
[C---:B------:R-:W-:Y:S02]  /*0ea0*/  FSEL R17, R3.reuse, 1, P0 ;  /* 0x3f80000003117808 */ /* 0x040fe40000000000 */
[----:B------:R-:W-:Y:S01]  /*0eb0*/  FSEL R16, R3, 1, P1 ;  /* 0x3f80000003107808 */ /* 0x000fe20000800000 */
[----:B------:R-:W-:Y:S02]  /*0ec0*/  @P3 FMUL R45, R45, 0.25 ;  /* 0x3e8000002d2d3820 */ /* 0x000fe40000400000 */
[----:B------:R-:W-:Y:S02]  /*0ed0*/  @!P2 FMUL R17, R17, 16777216 ;  /* 0x4b8000001111a820 */ /* 0x000fe40000400000 */
[----:B------:R-:W-:Y:S01]  /*0ee0*/  @!P5 FMUL R16, R16, 16777216 ;  /* 0x4b8000001010d820 */ /* 0x000fe20000400000 */
[----:B------:R-:W-:Y:S01]  /*0ef0*/  FADD R26, R26, 9.9999997473787516356e-06 ;  /* 0x3727c5ac1a1a7421 */ /* 0x000fe20000000000 */
[----:B0-----:R-:W-:Y:S01]  /*0f00*/  FMUL R24, R24, R17 ;  /* 0x0000001118187220 */ /* 0x001fe20000400000 */
[----:B------:R-:W-:Y:S01]  /*0f10*/  @!P4 FMUL R45, R45, 16777216 ;  /* 0x4b8000002d2dc820 */ /* 0x000fe20000400000 */
[----:B------:R-:W-:Y:S01]  /*0f20*/  FADD R17, R27, 9.9999997473787516356e-06 ;  /* 0x3727c5ac1b117421 */ /* 0x000fe20000000000 */
[----:B------:R-:W0:Y:S01]  /*0f30*/  MUFU.SQRT R18, R18 ;  /* 0x0000001200127308 */ /* 0x000e220000002000 */
[----:B-1----:R-:W-:Y:S01]  /*0f40*/  FMUL R25, R25, R16 ;  /* 0x0000001019197220 */ /* 0x002fe20000400000 */
[----:B------:R-:W-:-:S06]  /*0f50*/  FSETP.GT.AND P2, PT, R20, 8.50705917302346158658e+37, PT ;  /* 0x7e8000001400780b */ /* 0x000fcc0003f44000 */
[----:B------:R1:W3:Y:S08]  /*0f60*/  MUFU.SQRT R19, R26 ;  /* 0x0000001a00137308 */ /* 0x0002f00000002000 */
[----:B------:R-:W5:Y:S01]  /*0f70*/  MUFU.SQRT R16, R17 ;  /* 0x0000001100107308 */ /* 0x000f620000002000 */
[----:B-1----:R-:W-:-:S07]  /*0f80*/  FSEL R26, R3, 1, P3 ;  /* 0x3f800000031a7808 */ /* 0x002fce0001800000 */
[----:B------:R-:W1:Y:S01]  /*0f90*/  MUFU.RCP R45, R45 ;  /* 0x0000002d002d7308 */ /* 0x000e620000001000 */
[----:B------:R-:W-:Y:S01]  /*0fa0*/  @!P4 FMUL R26, R26, 16777216 ;  /* 0x4b8000001a1ac820 */ /* 0x000fe20000400000 */
[----:B0-----:R-:W-:Y:S02]  /*0fb0*/  FSETP.GT.AND P0, PT, R18, 8.50705917302346158658e+37, PT ;  /* 0x7e8000001200780b */ /* 0x001fe40003f04000 */
[----:B---3--:R-:W-:Y:S02]  /*0fc0*/  FSETP.GT.AND P6, PT, R19, 8.50705917302346158658e+37, PT ;  /* 0x7e8000001300780b */ /* 0x008fe40003fc4000 */
[----:B-----5:R-:W-:Y:S02]  /*0fd0*/  FSETP.GT.AND P5, PT, R16, 8.50705917302346158658e+37, PT ;  /* 0x7e8000001000780b */ /* 0x020fe40003fa4000 */
[C---:B------:R-:W-:Y:S01]  /*0fe0*/  FSETP.GEU.AND P1, PT, R20.reuse, 1.175494350822287508e-38, PT ;  /* 0x008000001400780b */ /* 0x040fe20003f2e000 */
[----:B------:R-:W-:Y:S01]  /*0ff0*/  @P2 FMUL R20, R20, 0.25 ;  /* 0x3e80000014142820 */ /* 0x000fe20000400000 */
[----:B------:R-:W-:-:S02]  /*1000*/  FSETP.GEU.AND P3, PT, R18, 1.175494350822287508e-38, PT ;  /* 0x008000001200780b */ /* 0x000fc40003f6e000 */
[----:B------:R-:W-:Y:S01]  /*1010*/  FSETP.GEU.AND P4, PT, R19, 1.175494350822287508e-38, PT ;  /* 0x008000001300780b */ /* 0x000fe20003f8e000 */
[----:B-1----:R-:W-:Y:S01]  /*1020*/  FMUL R27, R45, R26 ;  /* 0x0000001a2d1b7220 */ /* 0x002fe20000400000 */
[----:B------:R-:W-:Y:S02]  /*1030*/  FSEL R26, R3, 1, P2 ;  /* 0x3f800000031a7808 */ /* 0x000fe40001000000 */
[----:B------:R-:W-:Y:S01]  /*1040*/  FSETP.GEU.AND P2, PT, R16, 1.175494350822287508e-38, PT ;  /* 0x008000001000780b */ /* 0x000fe20003f4e000 */
[----:B------:R-:W-:Y:S01]  /*1050*/  @P0 FMUL R18, R18, 0.25 ;  /* 0x3e80000012120820 */ /* 0x000fe20000400000 */
[----:B------:R-:W-:Y:S01]  /*1060*/  @P6 FMUL R19, R19, 0.25 ;  /* 0x3e80000013136820 */ /* 0x000fe20000400000 */
[----:B------:R-:W-:Y:S01]  /*1070*/  @P5 FMUL R16, R16, 0.25 ;  /* 0x3e80000010105820 */ /* 0x000fe20000400000 */
[----:B------:R-:W-:Y:S01]  /*1080*/  FADD R50, -R50, R14 ;  /* 0x0000000e32327221 */ /* 0x000fe20000000100 */
[----:B------:R-:W-:Y:S02]  /*1090*/  FADD R46, -R51, R15 ;  /* 0x0000000f332e7221 */ /* 0x000fe40000000100 */
[----:B------:R-:W-:-:S02]  /*10a0*/  @!P3 FMUL R18, R18, 16777216 ;  /* 0x4b8000001212b820 */ /* 0x000fc40000400000 */
[----:B------:R-:W-:Y:S01]  /*10b0*/  @!P4 FMUL R19, R19, 16777216 ;  /* 0x4b8000001313c820 */ /* 0x000fe20000400000 */
[----:B------:R-:W-:Y:S01]  /*10c0*/  @!P1 FMUL R20, R20, 16777216 ;  /* 0x4b80000014149820 */ /* 0x000fe20000400000 */
[----:B------:R-:W-:Y:S02]  /*10d0*/  FADD R49, -R49, R13 ;  /* 0x0000000d31317221 */ /* 0x000fe40000000100 */
[----:B------:R-:W-:Y:S01]  /*10e0*/  @!P2 FMUL R16, R16, 16777216 ;  /* 0x4b8000001010a820 */ /* 0x000fe20000400000 */
[----:B------:R-:W-:Y:S01]  /*10f0*/  FMUL R25, R25, R50 ;  /* 0x0000003219197220 */ /* 0x000fe20000400000 */
[----:B------:R-:W-:Y:S01]  /*1100*/  FMUL R46, R27, R46 ;  /* 0x0000002e1b2e7220 */ /* 0x000fe20000400000 */
[----:B------:R0:W1:Y:S01]  /*1110*/  MUFU.RCP R17, R20 ;  /* 0x0000001400117308 */ /* 0x0000620000001000 */
[----:B------:R-:W-:Y:S01]  /*1120*/  FMUL R24, R24, R49 ;  /* 0x0000003118187220 */ /* 0x000fe20000400000 */
[----:B------:R-:W-:Y:S01]  /*1130*/  FFMA R22, R6, R25, R22 ;  /* 0x0000001906167223 */ /* 0x000fe20000000016 */
[----:B------:R-:W-:-:S02]  /*1140*/  FFMA R23, R7, R46, R23 ;  /* 0x0000002e07177223 */ /* 0x000fc40000000017 */
[----:B------:R-:W3:Y:S03]  /*1150*/  LDC.64 R6, c[0x0][0x270] ;  /* 0x00009c00ff067b82 */ /* 0x000ee60000000a00 */
[----:B------:R-:W5:Y:S01]  /*1160*/  MUFU.RCP R18, R18 ;  /* 0x0000001200127308 */ /* 0x000f620000001000 */
[----:B------:R-:W-:Y:S01]  /*1170*/  FFMA R5, R5, R24, R21 ;  /* 0x0000001805057223 */ /* 0x000fe20000000015 */
[----:B------:R-:W-:-:S06]  /*1180*/  FSEL R21, R3, 1, P0 ;  /* 0x3f80000003157808 */ /* 0x000fcc0000000000 */
[----:B------:R-:W1:Y:S01]  /*1190*/  MUFU.RCP R19, R19 ;  /* 0x0000001300137308 */ /* 0x000e620000001000 */
[----:B0-----:R-:W-:-:S07]  /*11a0*/  FSEL R20, R3, 1, P6 ;  /* 0x3f80000003147808 */ /* 0x001fce0003000000 */
[----:B------:R-:W0:Y:S01]  /*11b0*/  MUFU.RCP R16, R16 ;  /* 0x0000001000107308 */ /* 0x000e220000001000 */
[----:B------:R-:W-:Y:S01]  /*11c0*/  FSEL R3, R3, 1, P5 ;  /* 0x3f80000003037808 */ /* 0x000fe20002800000 */
[----:B------:R-:W-:Y:S01]  /*11d0*/  @!P1 FMUL R26, R26, 16777216 ;  /* 0x4b8000001a1a9820 */ /* 0x000fe20000400000 */
[----:B------:R-:W-:Y:S01]  /*11e0*/  @!P3 FMUL R21, R21, 16777216 ;  /* 0x4b8000001515b820 */ /* 0x000fe20000400000 */
[----:B------:R-:W-:Y:S02]  /*11f0*/  @!P4 FMUL R20, R20, 16777216 ;  /* 0x4b8000001414c820 */ /* 0x000fe40000400000 */
[----:B------:R-:W-:Y:S01]  /*1200*/  @!P2 FMUL R3, R3, 16777216 ;  /* 0x4b8000000303a820 */ /* 0x000fe20000400000 */
[----:B----4-:R-:W-:Y:S01]  /*1210*/  FADD R28, -R28, R32 ;  /* 0x000000201c1c7221 */ /* 0x010fe20000000100 */
[----:B------:R-:W-:Y:S01]  /*1220*/  FADD R29, -R29, R33 ;  /* 0x000000211d1d7221 */ /* 0x000fe20000000100 */
[----:B------:R-:W-:Y:S01]  /*1230*/  FADD R30, -R30, R34 ;  /* 0x000000221e1e7221 */ /* 0x000fe20000000100 */
[----:B------:R-:W-:Y:S01]  /*1240*/  FADD R31, -R31, R35 ;  /* 0x000000231f1f7221 */ /* 0x000fe20000000100 */
[----:B-1----:R-:W-:Y:S01]  /*1250*/  FMUL R17, R17, R26 ;  /* 0x0000001a11117220 */ /* 0x002fe20000400000 */
[----:B-----5:R-:W-:Y:S01]  /*1260*/  FMUL R18, R18, R21 ;  /* 0x0000001512127220 */ /* 0x020fe20000400000 */
[----:B------:R-:W-:Y:S01]  /*1270*/  FMUL R19, R19, R20 ;  /* 0x0000001413137220 */ /* 0x000fe20000400000 */
[----:B0-----:R-:W-:Y:S01]  /*1280*/  FMUL R16, R16, R3 ;  /* 0x0000000310107220 */ /* 0x001fe20000400000 */
[----:B------:R-:W-:Y:S01]  /*1290*/  FMUL R17, R17, R28 ;  /* 0x0000001c11117220 */ /* 0x000fe20000400000 */
[----:B------:R-:W-:Y:S01]  /*12a0*/  FMUL R18, R18, R29 ;  /* 0x0000001d12127220 */ /* 0x000fe20000400000 */
[----:B------:R-:W-:Y:S01]  /*12b0*/  FMUL R19, R19, R30 ;  /* 0x0000001e13137220 */ /* 0x000fe20000400000 */
[----:B------:R-:W-:Y:S01]  /*12c0*/  FMUL R16, R16, R31 ;  /* 0x0000001f10107220 */ /* 0x000fe20000400000 */
[----:B---3--:R-:W-:-:S04]  /*12d0*/  IMAD.WIDE R6, R53, 0x4, R6 ;  /* 0x0000000435067825 */ /* 0x008fc800078e0206 */
[----:B------:R-:W-:Y:S01]  /*12e0*/  FADD R45, R54, R52 ;  /* 0x00000034362d7221 */ /* 0x000fe20000000000 */
[----:B------:R-:W-:Y:S01]  /*12f0*/  FADD R46, R55, R2 ;  /* 0x00000002372e7221 */ /* 0x000fe20000000000 */
[----:B------:R-:W-:Y:S01]  /*1300*/  FADD R47, R56, R0 ;  /* 0x00000000382f7221 */ /* 0x000fe20000000000 */
[----:B------:R-:W-:Y:S04]  /*1310*/  STG.E.128 desc[UR4][R60.64+0x800], R12 ;  /* 0x0008000c3c007986 */ /* 0x000fe8000c101d04 */
[----:B------:R-:W-:Y:S04]  /*1320*/  STG.E.128 desc[UR4][R58.64], R8 ;  /* 0x000000083a007986 */ /* 0x000fe8000c101d04 */
[----:B------:R-:W-:Y:S04]  /*1330*/  STG.E.128 desc[UR4][R58.64+0x800], R32 ;  /* 0x000800203a007986 */ /* 0x000fe8000c101d04 */
[----:B------:R-:W-:Y:S01]  /*1340*/  STG.E.128 desc[UR4][R6.64], R44 ;  /* 0x0000002c06007986 */ /* 0x000fe2000c101d04 */
[----:B--2---:R-:W-:Y:S01]  /*1350*/  FFMA R17, R36, R17, R40 ;  /* 0x0000001124117223 */ /* 0x004fe20000000028 */
[----:B------:R-:W-:Y:S01]  /*1360*/  FFMA R18, R37, R18, R41 ;  /* 0x0000001225127223 */ /* 0x000fe20000000029 */
[----:B------:R-:W-:Y:S01]  /*1370*/  FFMA R19, R38, R19, R42 ;  /* 0x0000001326137223 */ /* 0x000fe2000000002a */
[----:B------:R-:W-:Y:S01]  /*1380*/  FFMA R16, R39, R16, R43 ;  /* 0x0000001027107223 */ /* 0x000fe2000000002b */
[----:B------:R-:W-:Y:S01]  /*1390*/  FADD R20, R17, R4 ;  /* 0x0000000411147221 */ /* 0x000fe20000000000 */
[----:B------:R-:W-:Y:S01]  /*13a0*/  FADD R21, R18, R5 ;  /* 0x0000000512157221 */ /* 0x000fe20000000000 */
[----:B------:R-:W-:Y:S01]  /*13b0*/  FADD R22, R19, R22 ;  /* 0x0000001613167221 */ /* 0x000fe20000000000 */
[----:B------:R-:W-:-:S05]  /*13c0*/  FADD R23, R16, R23 ;  /* 0x0000001710177221 */ /* 0x000fca0000000000 */
[----:B------:R-:W-:Y:S01]  /*13d0*/  STG.E.128 desc[UR4][R6.64+0x800], R20 ;  /* 0x0008001406007986 */ /* 0x000fe2000c101d04 */
[----:B------:R-:W-:Y:S05]  /*13e0*/  EXIT ;  /* 0x000000000000794d */ /* 0x000fea0003800000 */
.L_x_0:
[----:B------:R-:W-:-:S00]  /*13f0*/  BRA `(.L_x_0) ;  /* 0xfffffffc00fc7947 */ /* 0x000fc0000383ffff */
[----:B------:R-:W-:-:S00]  /*1400*/  NOP ;  /* 0x0000000000007918 */ /* 0x000fc00000000000 */
[----:B------:R-:W-:-:S00]  /*1410*/  NOP ;  /* 0x0000000000007918 */ /* 0x000fc00000000000 */
[----:B------:R-:W-:-:S00]  /*1420*/  NOP ;  /* 0x0000000000007918 */ /* 0x000fc00000000000 */
[----:B------:R-:W-:-:S00]  /*1430*/  NOP ;  /* 0x0000000000007918 */ /* 0x000fc00000000000 */
[----:B------:R-:W-:-:S00]  /*1440*/  NOP ;  /* 0x0000000000007918 */ /* 0x000fc00000000000 */
[----:B------:R-:W-:-:S00]  /*1450*/  NOP ;  /* 0x0000000000007918 */ /* 0x000fc00000000000 */
[----:B------:R-:W-:-:S00]  /*1460*/  NOP ;  /* 0x0000000000007918 */ /* 0x000fc00000000000 */
[----:B------:R-:W-:-:S00]  /*1470*/  NOP ;  /* 0x0000000000007918 */ /* 0x000fc00000000000 */
.L_x_1:


//--------------------- .nv.global.init           --------------------------
	.section	.nv.global.init,"aw",@progbits
.nv.global.init:
	.type		_$_str,@object
	.size		_$_str,(_$_str_$_2 - _$_str)
_$_str:
        /*0000*/ 	.byte	0x5f, 0x5f, 0x43, 0x55, 0x44, 0x41, 0x5f, 0x46, 0x54, 0x5a, 0x00
	.type		_$_str_$_2,@object
	.size		_$_str_$_2,(.L_1 - _$_str_$_2)
_$_str_$_2:
        /*000b*/ 	.byte	0x5f, 0x5f, 0x43, 0x55, 0x44, 0x41, 0x5f, 0x50, 0x52, 0x45, 0x43, 0x5f, 0x53, 0x51, 0x52, 0x54
        /*001b*/ 	.byte	0x00
.L_1:


//--------------------- .nv.constant0.triton_poi_fused__native_batch_norm_legit_no_training_add_convolution_13 --------------------------
	.section	.nv.constant0.triton_poi_fused__native_batch_norm_legit_no_training_add_convolution_13,"a",@progbits
	.sectionflags	@""
	.align	4
.nv.constant0.triton_poi_fused__native_batch_norm_legit_no_training_add_convolution_13:
	.zero		636
